//
// Generated by NVIDIA NVVM Compiler
//
// Compiler Build ID: CL-36424714
// Cuda compilation tools, release 13.0, V13.0.88
// Based on NVVM 20.0.0
//

.version 9.0
.target sm_100
.address_size 64

	// .globl	_Z25findNearestNeighborCosinePfS_S_iii
.extern .shared .align 16 .b8 shared[];

.visible .entry _Z25findNearestNeighborCosinePfS_S_iii(
	.param .u64 .ptr .align 1 _Z25findNearestNeighborCosinePfS_S_iii_param_0,
	.param .u64 .ptr .align 1 _Z25findNearestNeighborCosinePfS_S_iii_param_1,
	.param .u64 .ptr .align 1 _Z25findNearestNeighborCosinePfS_S_iii_param_2,
	.param .u32 _Z25findNearestNeighborCosinePfS_S_iii_param_3,
	.param .u32 _Z25findNearestNeighborCosinePfS_S_iii_param_4,
	.param .u32 _Z25findNearestNeighborCosinePfS_S_iii_param_5
)
{
	.reg .pred 	%p<16>;
	.reg .b32 	%r<42>;
	.reg .b32 	%f<138>;
	.reg .b64 	%rd<36>;

	ld.param.u64 	%rd7, [_Z25findNearestNeighborCosinePfS_S_iii_param_0];
	ld.param.u64 	%rd8, [_Z25findNearestNeighborCosinePfS_S_iii_param_1];
	ld.param.u32 	%r21, [_Z25findNearestNeighborCosinePfS_S_iii_param_3];
	ld.param.u32 	%r22, [_Z25findNearestNeighborCosinePfS_S_iii_param_4];
	ld.param.u32 	%r20, [_Z25findNearestNeighborCosinePfS_S_iii_param_5];
	cvta.to.global.u64 	%rd1, %rd7;
	cvta.to.global.u64 	%rd2, %rd8;
	mov.u32 	%r1, %ntid.x;
	mov.u32 	%r2, %tid.x;
	mov.u32 	%r23, %ctaid.x;
	mad.lo.s32 	%r3, %r23, %r1, %r2;
	mov.u32 	%r4, %ctaid.y;
	setp.ge.s32 	%p1, %r3, %r21;
	setp.ge.s32 	%p2, %r4, %r22;
	or.pred  	%p3, %p1, %p2;
	@%p3 bra 	$L__BB0_16;
	setp.lt.s32 	%p4, %r20, 1;
	mov.f32 	%f134, 0f00000000;
	mov.f32 	%f135, %f134;
	mov.f32 	%f136, %f134;
	@%p4 bra 	$L__BB0_13;
	mul.lo.s32 	%r5, %r20, %r3;
	mul.lo.s32 	%r6, %r20, %r4;
	and.b32  	%r7, %r20, 7;
	setp.lt.u32 	%p5, %r20, 8;
	mov.f32 	%f136, 0f00000000;
	mov.b32 	%r40, 0;
	mov.f32 	%f135, %f136;
	mov.f32 	%f134, %f136;
	@%p5 bra 	$L__BB0_5;
	and.b32  	%r40, %r20, 2147483640;
	neg.s32 	%r38, %r40;
	add.s64 	%rd3, %rd1, 16;
	mul.wide.u32 	%rd9, %r6, 4;
	add.s64 	%rd10, %rd9, %rd2;
	add.s64 	%rd35, %rd10, 16;
	mov.f32 	%f136, 0f00000000;
	mov.u32 	%r37, %r5;
$L__BB0_4:
	.pragma "nounroll";
	mul.wide.s32 	%rd11, %r37, 4;
	add.s64 	%rd12, %rd3, %rd11;
	ld.global.f32 	%f45, [%rd35+-16];
	ld.global.f32 	%f46, [%rd12+-16];
	fma.rn.f32 	%f47, %f45, %f46, %f134;
	fma.rn.f32 	%f48, %f45, %f45, %f135;
	fma.rn.f32 	%f49, %f46, %f46, %f136;
	ld.global.f32 	%f50, [%rd35+-12];
	ld.global.f32 	%f51, [%rd12+-12];
	fma.rn.f32 	%f52, %f50, %f51, %f47;
	fma.rn.f32 	%f53, %f50, %f50, %f48;
	fma.rn.f32 	%f54, %f51, %f51, %f49;
	ld.global.f32 	%f55, [%rd35+-8];
	ld.global.f32 	%f56, [%rd12+-8];
	fma.rn.f32 	%f57, %f55, %f56, %f52;
	fma.rn.f32 	%f58, %f55, %f55, %f53;
	fma.rn.f32 	%f59, %f56, %f56, %f54;
	ld.global.f32 	%f60, [%rd35+-4];
	ld.global.f32 	%f61, [%rd12+-4];
	fma.rn.f32 	%f62, %f60, %f61, %f57;
	fma.rn.f32 	%f63, %f60, %f60, %f58;
	fma.rn.f32 	%f64, %f61, %f61, %f59;
	ld.global.f32 	%f65, [%rd35];
	ld.global.f32 	%f66, [%rd12];
	fma.rn.f32 	%f67, %f65, %f66, %f62;
	fma.rn.f32 	%f68, %f65, %f65, %f63;
	fma.rn.f32 	%f69, %f66, %f66, %f64;
	ld.global.f32 	%f70, [%rd35+4];
	ld.global.f32 	%f71, [%rd12+4];
	fma.rn.f32 	%f72, %f70, %f71, %f67;
	fma.rn.f32 	%f73, %f70, %f70, %f68;
	fma.rn.f32 	%f74, %f71, %f71, %f69;
	ld.global.f32 	%f75, [%rd35+8];
	ld.global.f32 	%f76, [%rd12+8];
	fma.rn.f32 	%f77, %f75, %f76, %f72;
	fma.rn.f32 	%f78, %f75, %f75, %f73;
	fma.rn.f32 	%f79, %f76, %f76, %f74;
	ld.global.f32 	%f80, [%rd35+12];
	ld.global.f32 	%f81, [%rd12+12];
	fma.rn.f32 	%f134, %f80, %f81, %f77;
	fma.rn.f32 	%f135, %f80, %f80, %f78;
	fma.rn.f32 	%f136, %f81, %f81, %f79;
	add.s32 	%r38, %r38, 8;
	add.s32 	%r37, %r37, 8;
	add.s64 	%rd35, %rd35, 32;
	setp.ne.s32 	%p6, %r38, 0;
	@%p6 bra 	$L__BB0_4;
$L__BB0_5:
	setp.eq.s32 	%p7, %r7, 0;
	@%p7 bra 	$L__BB0_13;
	and.b32  	%r15, %r20, 3;
	setp.lt.u32 	%p8, %r7, 4;
	@%p8 bra 	$L__BB0_8;
	add.s32 	%r25, %r40, %r5;
	add.s32 	%r26, %r40, %r6;
	mul.wide.u32 	%rd13, %r26, 4;
	add.s64 	%rd14, %rd2, %rd13;
	ld.global.f32 	%f83, [%rd14];
	mul.wide.s32 	%rd15, %r25, 4;
	add.s64 	%rd16, %rd1, %rd15;
	ld.global.f32 	%f84, [%rd16];
	fma.rn.f32 	%f85, %f83, %f84, %f134;
	fma.rn.f32 	%f86, %f83, %f83, %f135;
	fma.rn.f32 	%f87, %f84, %f84, %f136;
	cvt.u64.u32 	%rd17, %r6;
	cvt.u64.u32 	%rd18, %r40;
	add.s64 	%rd19, %rd18, %rd17;
	shl.b64 	%rd20, %rd19, 2;
	add.s64 	%rd21, %rd2, %rd20;
	ld.global.f32 	%f88, [%rd21+4];
	ld.global.f32 	%f89, [%rd16+4];
	fma.rn.f32 	%f90, %f88, %f89, %f85;
	fma.rn.f32 	%f91, %f88, %f88, %f86;
	fma.rn.f32 	%f92, %f89, %f89, %f87;
	ld.global.f32 	%f93, [%rd21+8];
	ld.global.f32 	%f94, [%rd16+8];
	fma.rn.f32 	%f95, %f93, %f94, %f90;
	fma.rn.f32 	%f96, %f93, %f93, %f91;
	fma.rn.f32 	%f97, %f94, %f94, %f92;
	ld.global.f32 	%f98, [%rd21+12];
	ld.global.f32 	%f99, [%rd16+12];
	fma.rn.f32 	%f134, %f98, %f99, %f95;
	fma.rn.f32 	%f135, %f98, %f98, %f96;
	fma.rn.f32 	%f136, %f99, %f99, %f97;
	add.s32 	%r40, %r40, 4;
$L__BB0_8:
	setp.eq.s32 	%p9, %r15, 0;
	@%p9 bra 	$L__BB0_13;
	setp.eq.s32 	%p10, %r15, 1;
	@%p10 bra 	$L__BB0_11;
	add.s32 	%r27, %r40, %r5;
	add.s32 	%r28, %r40, %r6;
	mul.wide.u32 	%rd22, %r28, 4;
	add.s64 	%rd23, %rd2, %rd22;
	ld.global.f32 	%f101, [%rd23];
	mul.wide.s32 	%rd24, %r27, 4;
	add.s64 	%rd25, %rd1, %rd24;
	ld.global.f32 	%f102, [%rd25];
	fma.rn.f32 	%f103, %f101, %f102, %f134;
	fma.rn.f32 	%f104, %f101, %f101, %f135;
	fma.rn.f32 	%f105, %f102, %f102, %f136;
	cvt.u64.u32 	%rd26, %r6;
	cvt.u64.u32 	%rd27, %r40;
	add.s64 	%rd28, %rd27, %rd26;
	shl.b64 	%rd29, %rd28, 2;
	add.s64 	%rd30, %rd2, %rd29;
	ld.global.f32 	%f106, [%rd30+4];
	ld.global.f32 	%f107, [%rd25+4];
	fma.rn.f32 	%f134, %f106, %f107, %f103;
	fma.rn.f32 	%f135, %f106, %f106, %f104;
	fma.rn.f32 	%f136, %f107, %f107, %f105;
	add.s32 	%r40, %r40, 2;
$L__BB0_11:
	and.b32  	%r29, %r20, 1;
	setp.eq.b32 	%p11, %r29, 1;
	not.pred 	%p12, %p11;
	@%p12 bra 	$L__BB0_13;
	add.s32 	%r30, %r40, %r5;
	add.s32 	%r31, %r40, %r6;
	mul.wide.u32 	%rd31, %r31, 4;
	add.s64 	%rd32, %rd2, %rd31;
	ld.global.f32 	%f108, [%rd32];
	mul.wide.s32 	%rd33, %r30, 4;
	add.s64 	%rd34, %rd1, %rd33;
	ld.global.f32 	%f109, [%rd34];
	fma.rn.f32 	%f134, %f108, %f109, %f134;
	fma.rn.f32 	%f135, %f108, %f108, %f135;
	fma.rn.f32 	%f136, %f109, %f109, %f136;
$L__BB0_13:
	sqrt.rn.f32 	%f37, %f135;
	sqrt.rn.f32 	%f111, %f136;
	setp.leu.f32 	%p13, %f37, 0f00000000;
	setp.leu.f32 	%p14, %f111, 0f00000000;
	mov.f32 	%f137, 0f00000000;
	or.pred  	%p15, %p13, %p14;
	@%p15 bra 	$L__BB0_15;
	mul.f32 	%f112, %f37, %f111;
	div.rn.f32 	%f137, %f134, %f112;
$L__BB0_15:
	shl.b32 	%r32, %r2, 2;
	mov.u32 	%r33, shared;
	add.s32 	%r34, %r33, %r32;
	st.shared.f32 	[%r34], %f137;
	shl.b32 	%r35, %r1, 2;
	add.s32 	%r36, %r34, %r35;
	st.shared.u32 	[%r36], %r3;
	bar.sync 	0;
$L__BB0_16:
	ret;

}


// ===== COMPILED SASS (sm_100) =====

	.target	sm_100

	.elftype	@"ET_EXEC"


//--------------------- .note.nv.tkinfo           --------------------------
	.section	.note.nv.tkinfo,"",@"SHT_NOTE"
	.sectionflags	@"SHF_NOTE_NV_TKINFO"
	.tkinfo
        /*0018*/ 	.word	0x00000002
        /*0030*/ 	.string	""
        /*0030*/ 	.string	"ptxas"
        /*0030*/ 	.string	"Cuda compilation tools, release 13.0, V13.0.88"
        /*0030*/ 	.string	"Build cuda_13.0.r13.0/compiler.36424714_0"
        /*0030*/ 	.string	"-arch sm_100 -m 64 "



//--------------------- .note.nv.cuinfo           --------------------------
	.section	.note.nv.cuinfo,"",@"SHT_NOTE"
	.sectionflags	@"SHF_NOTE_NV_CUINFO"
        /*0018*/ 	.short	0x0002
        /*001a*/ 	.short	0x0064
        /*001c*/ 	.short	0x0082
	.zero		2


//--------------------- .nv.info                  --------------------------
	.section	.nv.info,"",@"SHT_CUDA_INFO"
	.align	4


	//----- nvinfo : EIATTR_REGCOUNT
	.align		4
        /*0000*/ 	.byte	0x04, 0x2f
        /*0002*/ 	.short	(.L_1 - .L_0)
	.align		4
.L_0:
        /*0004*/ 	.word	index@(_Z25findNearestNeighborCosinePfS_S_iii)
        /*0008*/ 	.word	0x00000020


	//----- nvinfo : EIATTR_FRAME_SIZE
	.align		4
.L_1:
        /*000c*/ 	.byte	0x04, 0x11
        /*000e*/ 	.short	(.L_3 - .L_2)
	.align		4
.L_2:
        /*0010*/ 	.word	index@($__internal_1_$__cuda_sm3x_div_rn_noftz_f32_slowpath)
        /*0014*/ 	.word	0x00000000


	//----- nvinfo : EIATTR_FRAME_SIZE
	.align		4
.L_3:
        /*0018*/ 	.byte	0x04, 0x11
        /*001a*/ 	.short	(.L_5 - .L_4)
	.align		4
.L_4:
        /*001c*/ 	.word	index@($__internal_0_$__cuda_sm20_sqrt_rn_f32_slowpath)
        /*0020*/ 	.word	0x00000000


	//----- nvinfo : EIATTR_FRAME_SIZE
	.align		4
.L_5:
        /*0024*/ 	.byte	0x04, 0x11
        /*0026*/ 	.short	(.L_7 - .L_6)
	.align		4
.L_6:
        /*0028*/ 	.word	index@(_Z25findNearestNeighborCosinePfS_S_iii)
        /*002c*/ 	.word	0x00000000


	//----- nvinfo : EIATTR_MIN_STACK_SIZE
	.align		4
.L_7:
        /*0030*/ 	.byte	0x04, 0x12
        /*0032*/ 	.short	(.L_9 - .L_8)
	.align		4
.L_8:
        /*0034*/ 	.word	index@(_Z25findNearestNeighborCosinePfS_S_iii)
        /*0038*/ 	.word	0x00000000
.L_9:


//--------------------- .nv.compat                --------------------------
	.section	.nv.compat,"",@"SHT_CUDA_COMPAT_INFO"
	.align	4
        /*0000*/ 	.byte	0x02, 0x09, 0x00, 0x00, 0x02, 0x02, 0x01, 0x00, 0x02, 0x05, 0x05, 0x00, 0x03, 0x07, 0x01, 0x01
        /*0010*/ 	.byte	0x02, 0x03, 0x00, 0x00, 0x02, 0x06, 0x01, 0x00, 0x04, 0x0b, 0x08, 0x00, 0x01, 0x00, 0x00, 0x00
        /*0020*/ 	.byte	0x00, 0x00, 0x00, 0x00


//--------------------- .nv.info._Z25findNearestNeighborCosinePfS_S_iii --------------------------
	.section	.nv.info._Z25findNearestNeighborCosinePfS_S_iii,"",@"SHT_CUDA_INFO"
	.sectionflags	@""
	.align	4


	//----- nvinfo : EIATTR_CUDA_API_VERSION
	.align		4
        /*0000*/ 	.byte	0x04, 0x37
        /*0002*/ 	.short	(.L_11 - .L_10)
.L_10:
        /*0004*/ 	.word	0x00000082


	//----- nvinfo : EIATTR_KPARAM_INFO
	.align		4
.L_11:
        /*0008*/ 	.byte	0x04, 0x17
        /*000a*/ 	.short	(.L_13 - .L_12)
.L_12:
        /*000c*/ 	.word	0x00000000
        /*0010*/ 	.short	0x0005
        /*0012*/ 	.short	0x0020
        /*0014*/ 	.byte	0x00, 0xf0, 0x11, 0x00


	//----- nvinfo : EIATTR_KPARAM_INFO
	.align		4
.L_13:
        /*0018*/ 	.byte	0x04, 0x17
        /*001a*/ 	.short	(.L_15 - .L_14)
.L_14:
        /*001c*/ 	.word	0x00000000
        /*0020*/ 	.short	0x0004
        /*0022*/ 	.short	0x001c
        /*0024*/ 	.byte	0x00, 0xf0, 0x11, 0x00


	//----- nvinfo : EIATTR_KPARAM_INFO
	.align		4
.L_15:
        /*0028*/ 	.byte	0x04, 0x17
        /*002a*/ 	.short	(.L_17 - .L_16)
.L_16:
        /*002c*/ 	.word	0x00000000
        /*0030*/ 	.short	0x0003
        /*0032*/ 	.short	0x0018
        /*0034*/ 	.byte	0x00, 0xf0, 0x11, 0x00


	//----- nvinfo : EIATTR_KPARAM_INFO
	.align		4
.L_17:
        /*0038*/ 	.byte	0x04, 0x17
        /*003a*/ 	.short	(.L_19 - .L_18)
.L_18:
        /*003c*/ 	.word	0x00000000
        /*0040*/ 	.short	0x0002
        /*0042*/ 	.short	0x0010
        /*0044*/ 	.byte	0x00, 0xf5, 0x21, 0x00


	//----- nvinfo : EIATTR_KPARAM_INFO
	.align		4
.L_19:
        /*0048*/ 	.byte	0x04, 0x17
        /*004a*/ 	.short	(.L_21 - .L_20)
.L_20:
        /*004c*/ 	.word	0x00000000
        /*0050*/ 	.short	0x0001
        /*0052*/ 	.short	0x0008
        /*0054*/ 	.byte	0x00, 0xf5, 0x21, 0x00


	//----- nvinfo : EIATTR_KPARAM_INFO
	.align		4
.L_21:
        /*0058*/ 	.byte	0x04, 0x17
        /*005a*/ 	.short	(.L_23 - .L_22)
.L_22:
        /*005c*/ 	.word	0x00000000
        /*0060*/ 	.short	0x0000
        /*0062*/ 	.short	0x0000
        /*0064*/ 	.byte	0x00, 0xf5, 0x21, 0x00


	//----- nvinfo : EIATTR_SPARSE_MMA_MASK
	.align		4
.L_23:
        /*0068*/ 	.byte	0x03, 0x50
        /*006a*/ 	.short	0x0000


	//----- nvinfo : EIATTR_MAXREG_COUNT
	.align		4
        /*006c*/ 	.byte	0x03, 0x1b
        /*006e*/ 	.short	0x00ff


	//----- nvinfo : EIATTR_NUM_BARRIERS
	.align		4
        /*0070*/ 	.byte	0x02, 0x4c
        /*0072*/ 	.byte	0x01
	.zero		1


	//----- nvinfo : EIATTR_MERCURY_ISA_VERSION
	.align		4
        /*0074*/ 	.byte	0x03, 0x5f
        /*0076*/ 	.short	0x0101


	//----- nvinfo : EIATTR_VRC_CTA_INIT_COUNT
	.align		4
        /*0078*/ 	.byte	0x02, 0x4a
	.zero		1
	.zero		1


	//----- nvinfo : EIATTR_EXIT_INSTR_OFFSETS
	.align		4
        /*007c*/ 	.byte	0x04, 0x1c
        /*007e*/ 	.short	(.L_25 - .L_24)


	//   ....[0]....
.L_24:
        /*0080*/ 	.word	0x00000090


	//   ....[1]....
        /*0084*/ 	.word	0x00000e00


	//----- nvinfo : EIATTR_CRS_STACK_SIZE
	.align		4
.L_25:
        /*0088*/ 	.byte	0x04, 0x1e
        /*008a*/ 	.short	(.L_27 - .L_26)
.L_26:
        /*008c*/ 	.word	0x00000000


	//----- nvinfo : EIATTR_CBANK_PARAM_SIZE
	.align		4
.L_27:
        /*0090*/ 	.byte	0x03, 0x19
        /*0092*/ 	.short	0x0024


	//----- nvinfo : EIATTR_PARAM_CBANK
	.align		4
        /*0094*/ 	.byte	0x04, 0x0a
        /*0096*/ 	.short	(.L_29 - .L_28)
	.align		4
.L_28:
        /*0098*/ 	.word	index@(.nv.constant0._Z25findNearestNeighborCosinePfS_S_iii)
        /*009c*/ 	.short	0x0380
        /*009e*/ 	.short	0x0024


	//----- nvinfo : EIATTR_SW_WAR
	.align		4
.L_29:
        /*00a0*/ 	.byte	0x04, 0x36
        /*00a2*/ 	.short	(.L_31 - .L_30)
.L_30:
        /*00a4*/ 	.word	0x00000008
.L_31:


//--------------------- .nv.callgraph             --------------------------
	.section	.nv.callgraph,"",@"SHT_CUDA_CALLGRAPH"
	.align	4
	.sectionentsize	8
	.align		4
        /*0000*/ 	.word	0x00000000
	.align		4
        /*0004*/ 	.word	0xffffffff
	.align		4
        /*0008*/ 	.word	0x00000000
	.align		4
        /*000c*/ 	.word	0xfffffffe
	.align		4
        /*0010*/ 	.word	0x00000000
	.align		4
        /*0014*/ 	.word	0xfffffffd
	.align		4
        /*0018*/ 	.word	0x00000000
	.align		4
        /*001c*/ 	.word	0xfffffffc


//--------------------- .text._Z25findNearestNeighborCosinePfS_S_iii --------------------------
	.section	.text._Z25findNearestNeighborCosinePfS_S_iii,"ax",@progbits
	.align	128
        .global         _Z25findNearestNeighborCosinePfS_S_iii
        .type           _Z25findNearestNeighborCosinePfS_S_iii,@function
        .size           _Z25findNearestNeighborCosinePfS_S_iii,(.L_x_28 - _Z25findNearestNeighborCosinePfS_S_iii)
        .other          _Z25findNearestNeighborCosinePfS_S_iii,@"STO_CUDA_ENTRY STV_DEFAULT"
_Z25findNearestNeighborCosinePfS_S_iii:
.text._Z25findNearestNeighborCosinePfS_S_iii:
[----:B------:R-:W-:Y:S01]  /*0000*/  LDC R1, c[0x0][0x37c] ;  /* 0x0000df00ff017b82 */ /* 0x000fe20000000800 */
[----:B------:R-:W0:Y:S07]  /*0010*/  S2R R6, SR_TID.X ;  /* 0x0000000000067919 */ /* 0x000e2e0000002100 */
[----:B------:R-:W0:Y:S08]  /*0020*/  S2UR UR4, SR_CTAID.X ;  /* 0x00000000000479c3 */ /* 0x000e300000002500 */
[----:B------:R-:W0:Y:S08]  /*0030*/  LDC R7, c[0x0][0x360] ;  /* 0x0000d800ff077b82 */ /* 0x000e300000000800 */
[----:B------:R-:W1:Y:S08]  /*0040*/  S2UR UR6, SR_CTAID.Y ;  /* 0x00000000000679c3 */ /* 0x000e700000002600 */
[----:B------:R-:W1:Y:S01]  /*0050*/  LDC.64 R2, c[0x0][0x398] ;  /* 0x0000e600ff027b82 */ /* 0x000e620000000a00 */
[----:B0-----:R-:W-:Y:S01]  /*0060*/  IMAD R9, R7, UR4, R6 ;  /* 0x0000000407097c24 */ /* 0x001fe2000f8e0206 */
[----:B-1----:R-:W-:-:S04]  /*0070*/  ISETP.LE.AND P0, PT, R3, UR6, PT ;  /* 0x0000000603007c0c */ /* 0x002fc8000bf03270 */
[----:B------:R-:W-:-:S13]  /*0080*/  ISETP.GE.OR P0, PT, R9, R2, P0 ;  /* 0x000000020900720c */ /* 0x000fda0000706670 */
[----:B------:R-:W-:Y:S05]  /*0090*/  @P0 EXIT ;  /* 0x000000000000094d */ /* 0x000fea0003800000 */
[----:B------:R-:W0:Y:S01]  /*00a0*/  LDCU UR8, c[0x0][0x3a0] ;  /* 0x00007400ff0877ac */ /* 0x000e220008000800 */
[----:B------:R-:W-:Y:S01]  /*00b0*/  HFMA2 R13, -RZ, RZ, 0, 0 ;  /* 0x00000000ff0d7431 */ /* 0x000fe200000001ff */
[----:B------:R-:W-:Y:S01]  /*00c0*/  MOV R15, RZ ;  /* 0x000000ff000f7202 */ /* 0x000fe20000000f00 */
[----:B------:R-:W-:Y:S01]  /*00d0*/  IMAD.MOV.U32 R8, RZ, RZ, RZ ;  /* 0x000000ffff087224 */ /* 0x000fe200078e00ff */
[----:B0-----:R-:W-:-:S09]  /*00e0*/  UISETP.GE.AND UP0, UPT, UR8, 0x1, UPT ;  /* 0x000000010800788c */ /* 0x001fd2000bf06270 */
[----:B------:R-:W-:Y:S05]  /*00f0*/  BRA.U !UP0, `(.L_x_0) ;  /* 0x0000000908587547 */ /* 0x000fea000b800000 */
[----:B------:R-:W-:Y:S02]  /*0100*/  UISETP.GE.U32.AND UP1, UPT, UR8, 0x8, UPT ;  /* 0x000000080800788c */ /* 0x000fe4000bf26070 */
[----:B------:R-:W-:Y:S01]  /*0110*/  IMAD R11, R9, UR8, RZ ;  /* 0x00000008090b7c24 */ /* 0x000fe2000f8e02ff */
[----:B------:R-:W-:Y:S01]  /*0120*/  ULOP3.LUT UR9, UR8, 0x7, URZ, 0xc0, !UPT ;  /* 0x0000000708097892 */ /* 0x000fe2000f8ec0ff */
[----:B------:R-:W-:Y:S01]  /*0130*/  MOV R8, RZ ;  /* 0x000000ff00087202 */ /* 0x000fe20000000f00 */
[----:B------:R-:W-:Y:S01]  /*0140*/  IMAD.MOV.U32 R15, RZ, RZ, RZ ;  /* 0x000000ffff0f7224 */ /* 0x000fe200078e00ff */
[----:B------:R-:W-:Y:S01]  /*0150*/  MOV R10, RZ ;  /* 0x000000ff000a7202 */ /* 0x000fe20000000f00 */
[----:B------:R-:W-:Y:S01]  /*0160*/  UIMAD UR6, UR6, UR8, URZ ;  /* 0x00000008060672a4 */ /* 0x000fe2000f8e02ff */
[----:B------:R-:W-:Y:S01]  /*0170*/  MOV R13, RZ ;  /* 0x000000ff000d7202 */ /* 0x000fe20000000f00 */
[----:B------:R-:W0:Y:S01]  /*0180*/  LDCU.64 UR14, c[0x0][0x358] ;  /* 0x00006b00ff0e77ac */ /* 0x000e220008000a00 */
[----:B------:R-:W-:Y:S01]  /*0190*/  UISETP.NE.AND UP0, UPT, UR9, URZ, UPT ;  /* 0x000000ff0900728c */ /* 0x000fe2000bf05270 */
[----:B------:R-:W-:Y:S10]  /*01a0*/  BRA.U !UP1, `(.L_x_1) ;  /* 0x0000000109fc7547 */ /* 0x000ff4000b800000 */
[----:B------:R-:W1:Y:S01]  /*01b0*/  LDCU.64 UR4, c[0x0][0x388] ;  /* 0x00007100ff0477ac */ /* 0x000e620008000a00 */
[----:B------:R-:W-:Y:S02]  /*01c0*/  HFMA2 R8, -RZ, RZ, 0, 0 ;  /* 0x00000000ff087431 */ /* 0x000fe400000001ff */
[----:B------:R-:W-:Y:S01]  /*01d0*/  IMAD.MOV.U32 R0, RZ, RZ, R11 ;  /* 0x000000ffff007224 */ /* 0x000fe200078e000b */
[----:B------:R-:W2:Y:S01]  /*01e0*/  LDCU.64 UR10, c[0x0][0x380] ;  /* 0x00007000ff0a77ac */ /* 0x000ea20008000a00 */
[----:B------:R-:W-:-:S06]  /*01f0*/  ULOP3.LUT UR12, UR8, 0x7ffffff8, URZ, 0xc0, !UPT ;  /* 0x7ffffff8080c7892 */ /* 0x000fcc000f8ec0ff */
[----:B------:R-:W-:Y:S01]  /*0200*/  MOV R10, UR12 ;  /* 0x0000000c000a7c02 */ /* 0x000fe20008000f00 */
[----:B-1----:R-:W-:-:S04]  /*0210*/  UIMAD.WIDE.U32 UR4, UR6, 0x4, UR4 ;  /* 0x00000004060478a5 */ /* 0x002fc8000f8e0004 */
[----:B------:R-:W-:Y:S02]  /*0220*/  UIADD3 UR13, UP2, UPT, UR4, 0x10, URZ ;  /* 0x00000010040d7890 */ /* 0x000fe4000ff5e0ff */
[----:B--2---:R-:W-:Y:S02]  /*0230*/  UIADD3 UR7, UP1, UPT, UR10, 0x10, URZ ;  /* 0x000000100a077890 */ /* 0x004fe4000ff3e0ff */
[----:B------:R-:W-:Y:S02]  /*0240*/  UIADD3.X UR4, UPT, UPT, URZ, UR5, URZ, UP2, !UPT ;  /* 0x00000005ff047290 */ /* 0x000fe400097fe4ff */
[----:B------:R-:W-:Y:S01]  /*0250*/  MOV R2, UR13 ;  /* 0x0000000d00027c02 */ /* 0x000fe20008000f00 */
[----:B------:R-:W-:Y:S02]  /*0260*/  UIADD3 UR10, UPT, UPT, -UR12, URZ, URZ ;  /* 0x000000ff0c0a7290 */ /* 0x000fe4000fffe1ff */
[----:B------:R-:W-:Y:S01]  /*0270*/  UIADD3.X UR5, UPT, UPT, URZ, UR11, URZ, UP1, !UPT ;  /* 0x0000000bff057290 */ /* 0x000fe20008ffe4ff */
[----:B------:R-:W-:-:S11]  /*0280*/  IMAD.U32 R3, RZ, RZ, UR4 ;  /* 0x00000004ff037e24 */ /* 0x000fd6000f8e00ff */
.L_x_2:
[----:B------:R-:W-:Y:S01]  /*0290*/  MOV R4, UR7 ;  /* 0x0000000700047c02 */ /* 0x000fe20008000f00 */
[----:B0-----:R-:W2:Y:S01]  /*02a0*/  LDG.E R26, desc[UR14][R2.64+-0x10] ;  /* 0xfffff00e021a7981 */ /* 0x001ea2000c1e1900 */
[----:B------:R-:W-:-:S03]  /*02b0*/  MOV R5, UR5 ;  /* 0x0000000500057c02 */ /* 0x000fc60008000f00 */
[----:B------:R-:W3:Y:S01]  /*02c0*/  LDG.E R27, desc[UR14][R2.64+-0xc] ;  /* 0xfffff40e021b7981 */ /* 0x000ee2000c1e1900 */
[----:B------:R-:W-:-:S03]  /*02d0*/  IMAD.WIDE R4, R0, 0x4, R4 ;  /* 0x0000000400047825 */ /* 0x000fc600078e0204 */
[----:B------:R-:W4:Y:S04]  /*02e0*/  LDG.E R22, desc[UR14][R2.64+-0x8] ;  /* 0xfffff80e02167981 */ /* 0x000f28000c1e1900 */
[----:B------:R-:W5:Y:S04]  /*02f0*/  LDG.E R19, desc[UR14][R4.64+-0x10] ;  /* 0xfffff00e04137981 */ /* 0x000f68000c1e1900 */
[----:B------:R-:W4:Y:S04]  /*0300*/  LDG.E R24, desc[UR14][R4.64+-0xc] ;  /* 0xfffff40e04187981 */ /* 0x000f28000c1e1900 */
        /* <DEDUP_REMOVED lines=8> */
[----:B------:R0:W4:Y:S01]  /*0390*/  LDG.E R18, desc[UR14][R4.64+0xc] ;  /* 0x00000c0e04127981 */ /* 0x000122000c1e1900 */
[----:B--2---:R-:W-:-:S03]  /*03a0*/  FFMA R28, R26, R26, R15 ;  /* 0x0000001a1a1c7223 */ /* 0x004fc6000000000f */
[----:B------:R-:W2:Y:S01]  /*03b0*/  LDG.E R15, desc[UR14][R2.64+0x8] ;  /* 0x0000080e020f7981 */ /* 0x000ea2000c1e1900 */
[----:B-----5:R-:W-:-:S03]  /*03c0*/  FFMA R29, R26, R19, R13 ;  /* 0x000000131a1d7223 */ /* 0x020fc6000000000d */
[----:B------:R1:W5:Y:S01]  /*03d0*/  LDG.E R13, desc[UR14][R2.64+0xc] ;  /* 0x00000c0e020d7981 */ /* 0x000362000c1e1900 */
[----:B------:R-:W-:Y:S01]  /*03e0*/  FFMA R19, R19, R19, R8 ;  /* 0x0000001313137223 */ /* 0x000fe20000000008 */
[C---:B---3--:R-:W-:Y:S01]  /*03f0*/  FFMA R28, R27.reuse, R27, R28 ;  /* 0x0000001b1b1c7223 */ /* 0x048fe2000000001c */
[-C--:B----4-:R-:W-:Y:S02]  /*0400*/  FFMA R29, R27, R24.reuse, R29 ;  /* 0x000000181b1d7223 */ /* 0x090fe4000000001d */
[----:B------:R-:W-:Y:S01]  /*0410*/  FFMA R24, R24, R24, R19 ;  /* 0x0000001818187223 */ /* 0x000fe20000000013 */
[C---:B------:R-:W-:Y:S01]  /*0420*/  FFMA R19, R22.reuse, R22, R28 ;  /* 0x0000001616137223 */ /* 0x040fe2000000001c */
[-C--:B------:R-:W-:Y:S02]  /*0430*/  FFMA R29, R22, R25.reuse, R29 ;  /* 0x00000019161d7223 */ /* 0x080fe4000000001d */
[----:B------:R-:W-:Y:S01]  /*0440*/  FFMA R24, R25, R25, R24 ;  /* 0x0000001919187223 */ /* 0x000fe20000000018 */
[----:B------:R-:W-:Y:S01]  /*0450*/  FFMA R19, R20, R20, R19 ;  /* 0x0000001414137223 */ /* 0x000fe20000000013 */
[----:B------:R-:W-:-:S02]  /*0460*/  UIADD3 UR10, UPT, UPT, UR10, 0x8, URZ ;  /* 0x000000080a0a7890 */ /* 0x000fc4000fffe0ff */
[-C--:B------:R-:W-:Y:S01]  /*0470*/  FFMA R24, R23, R23.reuse, R24 ;  /* 0x0000001717187223 */ /* 0x080fe20000000018 */
[----:B------:R-:W-:Y:S01]  /*0480*/  FFMA R29, R20, R23, R29 ;  /* 0x00000017141d7223 */ /* 0x000fe2000000001d */
[----:B------:R-:W-:Y:S01]  /*0490*/  UISETP.NE.AND UP1, UPT, UR10, URZ, UPT ;  /* 0x000000ff0a00728c */ /* 0x000fe2000bf25270 */
[C---:B0-----:R-:W-:Y:S01]  /*04a0*/  FFMA R4, R16.reuse, R16, R19 ;  /* 0x0000001010047223 */ /* 0x041fe20000000013 */
[-C--:B------:R-:W-:Y:S01]  /*04b0*/  FFMA R5, R17, R17.reuse, R24 ;  /* 0x0000001111057223 */ /* 0x080fe20000000018 */
[----:B------:R-:W-:Y:S02]  /*04c0*/  FFMA R29, R16, R17, R29 ;  /* 0x00000011101d7223 */ /* 0x000fe4000000001d */
[C---:B------:R-:W-:Y:S01]  /*04d0*/  FFMA R4, R21.reuse, R21, R4 ;  /* 0x0000001515047223 */ /* 0x040fe20000000004 */
[----:B-1----:R-:W-:Y:S01]  /*04e0*/  IADD3 R2, P0, PT, R2, 0x20, RZ ;  /* 0x0000002002027810 */ /* 0x002fe20007f1e0ff */
[-C--:B------:R-:W-:Y:S01]  /*04f0*/  FFMA R5, R12, R12.reuse, R5 ;  /* 0x0000000c0c057223 */ /* 0x080fe20000000005 */
[----:B------:R-:W-:-:S03]  /*0500*/  FFMA R29, R21, R12, R29 ;  /* 0x0000000c151d7223 */ /* 0x000fc6000000001d */
[----:B------:R-:W-:Y:S01]  /*0510*/  FFMA R5, R14, R14, R5 ;  /* 0x0000000e0e057223 */ /* 0x000fe20000000005 */
[----:B------:R-:W-:Y:S01]  /*0520*/  IMAD.X R3, RZ, RZ, R3, P0 ;  /* 0x000000ffff037224 */ /* 0x000fe200000e0603 */
[----:B------:R-:W-:Y:S02]  /*0530*/  IADD3 R0, PT, PT, R0, 0x8, RZ ;  /* 0x0000000800007810 */ /* 0x000fe40007ffe0ff */
[----:B------:R-:W-:Y:S01]  /*0540*/  FFMA R8, R18, R18, R5 ;  /* 0x0000001212087223 */ /* 0x000fe20000000005 */
[C---:B--2---:R-:W-:Y:S01]  /*0550*/  FFMA R4, R15.reuse, R15, R4 ;  /* 0x0000000f0f047223 */ /* 0x044fe20000000004 */
[----:B------:R-:W-:-:S03]  /*0560*/  FFMA R29, R15, R14, R29 ;  /* 0x0000000e0f1d7223 */ /* 0x000fc6000000001d */
[C---:B-----5:R-:W-:Y:S01]  /*0570*/  FFMA R15, R13.reuse, R13, R4 ;  /* 0x0000000d0d0f7223 */ /* 0x060fe20000000004 */
[----:B------:R-:W-:Y:S01]  /*0580*/  FFMA R13, R13, R18, R29 ;  /* 0x000000120d0d7223 */ /* 0x000fe2000000001d */
[----:B------:R-:W-:Y:S06]  /*0590*/  BRA.U UP1, `(.L_x_2) ;  /* 0xfffffffd013c7547 */ /* 0x000fec000b83ffff */
.L_x_1:
[----:B------:R-:W-:Y:S05]  /*05a0*/  BRA.U !UP0, `(.L_x_0) ;  /* 0x00000005082c7547 */ /* 0x000fea000b800000 */
[----:B------:R-:W-:Y:S02]  /*05b0*/  UISETP.GE.U32.AND UP0, UPT, UR9, 0x4, UPT ;  /* 0x000000040900788c */ /* 0x000fe4000bf06070 */
[----:B------:R-:W-:-:S04]  /*05c0*/  ULOP3.LUT UR5, UR8, 0x3, URZ, 0xc0, !UPT ;  /* 0x0000000308057892 */ /* 0x000fc8000f8ec0ff */
[----:B------:R-:W-:-:S03]  /*05d0*/  UISETP.NE.AND UP1, UPT, UR5, URZ, UPT ;  /* 0x000000ff0500728c */ /* 0x000fc6000bf25270 */
[----:B------:R-:W-:Y:S08]  /*05e0*/  BRA.U !UP0, `(.L_x_3) ;  /* 0x0000000108807547 */ /* 0x000ff0000b800000 */
[----:B------:R-:W1:Y:S01]  /*05f0*/  LDC.64 R4, c[0x0][0x388] ;  /* 0x0000e200ff047b82 */ /* 0x000e620000000a00 */
[----:B------:R-:W-:Y:S01]  /*0600*/  IADD3 R19, PT, PT, R11, R10, RZ ;  /* 0x0000000a0b137210 */ /* 0x000fe20007ffe0ff */
[C---:B------:R-:W-:Y:S01]  /*0610*/  VIADD R21, R10.reuse, UR6 ;  /* 0x000000060a157c36 */ /* 0x040fe20008000000 */
[----:B------:R-:W-:-:S04]  /*0620*/  IADD3 R0, P0, PT, R10, UR6, RZ ;  /* 0x000000060a007c10 */ /* 0x000fc8000ff1e0ff */
[----:B------:R-:W-:Y:S01]  /*0630*/  IADD3.X R12, PT, PT, RZ, RZ, RZ, P0, !PT ;  /* 0x000000ffff0c7210 */ /* 0x000fe200007fe4ff */
[----:B------:R-:W2:Y:S08]  /*0640*/  LDC.64 R16, c[0x0][0x380] ;  /* 0x0000e000ff107b82 */ /* 0x000eb00000000a00 */
[----:B------:R-:W3:Y:S01]  /*0650*/  LDC.64 R2, c[0x0][0x388] ;  /* 0x0000e200ff027b82 */ /* 0x000ee20000000a00 */
[----:B-1----:R-:W-:-:S06]  /*0660*/  IMAD.WIDE.U32 R4, R21, 0x4, R4 ;  /* 0x0000000415047825 */ /* 0x002fcc00078e0004 */
[----:B0-----:R-:W4:Y:S01]  /*0670*/  LDG.E R4, desc[UR14][R4.64] ;  /* 0x0000000e04047981 */ /* 0x001f22000c1e1900 */
[----:B--2---:R-:W-:-:S05]  /*0680*/  IMAD.WIDE R16, R19, 0x4, R16 ;  /* 0x0000000413107825 */ /* 0x004fca00078e0210 */
[----:B------:R-:W2:Y:S01]  /*0690*/  LDG.E R19, desc[UR14][R16.64] ;  /* 0x0000000e10137981 */ /* 0x000ea2000c1e1900 */
[----:B---3--:R-:W-:-:S03]  /*06a0*/  LEA R2, P0, R0, R2, 0x2 ;  /* 0x0000000200027211 */ /* 0x008fc600078010ff */
[----:B------:R-:W3:Y:S01]  /*06b0*/  LDG.E R21, desc[UR14][R16.64+0x4] ;  /* 0x0000040e10157981 */ /* 0x000ee2000c1e1900 */
[----:B------:R-:W-:-:S03]  /*06c0*/  LEA.HI.X R3, R0, R3, R12, 0x2, P0 ;  /* 0x0000000300037211 */ /* 0x000fc600000f140c */
[----:B------:R-:W5:Y:S04]  /*06d0*/  LDG.E R23, desc[UR14][R16.64+0x8] ;  /* 0x0000080e10177981 */ /* 0x000f68000c1e1900 */
[----:B------:R-:W5:Y:S04]  /*06e0*/  LDG.E R0, desc[UR14][R2.64+0x4] ;  /* 0x0000040e02007981 */ /* 0x000f68000c1e1900 */
[----:B------:R-:W5:Y:S04]  /*06f0*/  LDG.E R12, desc[UR14][R2.64+0x8] ;  /* 0x0000080e020c7981 */ /* 0x000f68000c1e1900 */
[----:B------:R-:W5:Y:S04]  /*0700*/  LDG.E R25, desc[UR14][R16.64+0xc] ;  /* 0x00000c0e10197981 */ /* 0x000f68000c1e1900 */
[----:B------:R-:W5:Y:S01]  /*0710*/  LDG.E R14, desc[UR14][R2.64+0xc] ;  /* 0x00000c0e020e7981 */ /* 0x000f62000c1e1900 */
[----:B------:R-:W-:Y:S01]  /*0720*/  IADD3 R10, PT, PT, R10, 0x4, RZ ;  /* 0x000000040a0a7810 */ /* 0x000fe20007ffe0ff */
[C---:B----4-:R-:W-:Y:S01]  /*0730*/  FFMA R15, R4.reuse, R4, R15 ;  /* 0x00000004040f7223 */ /* 0x050fe2000000000f */
[-C--:B--2---:R-:W-:Y:S01]  /*0740*/  FFMA R8, R19, R19.reuse, R8 ;  /* 0x0000001313087223 */ /* 0x084fe20000000008 */
[----:B------:R-:W-:-:S03]  /*0750*/  FFMA R13, R4, R19, R13 ;  /* 0x00000013040d7223 */ /* 0x000fc6000000000d */
[----:B---3--:R-:W-:-:S04]  /*0760*/  FFMA R8, R21, R21, R8 ;  /* 0x0000001515087223 */ /* 0x008fc80000000008 */
[----:B-----5:R-:W-:Y:S01]  /*0770*/  FFMA R8, R23, R23, R8 ;  /* 0x0000001717087223 */ /* 0x020fe20000000008 */
[C---:B------:R-:W-:Y:S01]  /*0780*/  FFMA R15, R0.reuse, R0, R15 ;  /* 0x00000000000f7223 */ /* 0x040fe2000000000f */
[----:B------:R-:W-:-:S03]  /*0790*/  FFMA R13, R0, R21, R13 ;  /* 0x00000015000d7223 */ /* 0x000fc6000000000d */
[C---:B------:R-:W-:Y:S01]  /*07a0*/  FFMA R15, R12.reuse, R12, R15 ;  /* 0x0000000c0c0f7223 */ /* 0x040fe2000000000f */
[----:B------:R-:W-:Y:S01]  /*07b0*/  FFMA R13, R12, R23, R13 ;  /* 0x000000170c0d7223 */ /* 0x000fe2000000000d */
[-C--:B------:R-:W-:Y:S02]  /*07c0*/  FFMA R8, R25, R25.reuse, R8 ;  /* 0x0000001919087223 */ /* 0x080fe40000000008 */
[C---:B------:R-:W-:Y:S01]  /*07d0*/  FFMA R15, R14.reuse, R14, R15 ;  /* 0x0000000e0e0f7223 */ /* 0x040fe2000000000f */
[----:B------:R-:W-:-:S07]  /*07e0*/  FFMA R13, R14, R25, R13 ;  /* 0x000000190e0d7223 */ /* 0x000fce000000000d */
.L_x_3:
[----:B------:R-:W-:Y:S05]  /*07f0*/  BRA.U !UP1, `(.L_x_0) ;  /* 0x0000000109987547 */ /* 0x000fea000b800000 */
[----:B------:R-:W-:Y:S02]  /*0800*/  UISETP.NE.AND UP0, UPT, UR5, 0x1, UPT ;  /* 0x000000010500788c */ /* 0x000fe4000bf05270 */
[----:B------:R-:W-:-:S04]  /*0810*/  ULOP3.LUT UR4, UR8, 0x1, URZ, 0xc0, !UPT ;  /* 0x0000000108047892 */ /* 0x000fc8000f8ec0ff */
[----:B------:R-:W-:-:S03]  /*0820*/  UISETP.NE.U32.AND UP1, UPT, UR4, 0x1, UPT ;  /* 0x000000010400788c */ /* 0x000fc6000bf25070 */
[----:B------:R-:W-:Y:S08]  /*0830*/  BRA.U !UP0, `(.L_x_4) ;  /* 0x0000000108587547 */ /* 0x000ff0000b800000 */
[----:B------:R-:W1:Y:S01]  /*0840*/  LDC.64 R4, c[0x0][0x388] ;  /* 0x0000e200ff047b82 */ /* 0x000e620000000a00 */
[C---:B------:R-:W-:Y:S01]  /*0850*/  IADD3 R21, PT, PT, R10.reuse, UR6, RZ ;  /* 0x000000060a157c10 */ /* 0x040fe2000fffe0ff */
[----:B------:R-:W-:Y:S01]  /*0860*/  IMAD.IADD R19, R11, 0x1, R10 ;  /* 0x000000010b137824 */ /* 0x000fe200078e020a */
        /* <DEDUP_REMOVED lines=10> */
[----:B------:R-:W-:-:S05]  /*0910*/  LEA.HI.X R3, R0, R3, R12, 0x2, P0 ;  /* 0x0000000300037211 */ /* 0x000fca00000f140c */
[----:B------:R-:W5:Y:S01]  /*0920*/  LDG.E R2, desc[UR14][R2.64+0x4] ;  /* 0x0000040e02027981 */ /* 0x000f62000c1e1900 */
[----:B------:R-:W-:Y:S02]  /*0930*/  VIADD R10, R10, 0x2 ;  /* 0x000000020a0a7836 */ /* 0x000fe40000000000 */
[C---:B----4-:R-:W-:Y:S01]  /*0940*/  FFMA R15, R4.reuse, R4, R15 ;  /* 0x00000004040f7223 */ /* 0x050fe2000000000f */
[-C--:B--2---:R-:W-:Y:S01]  /*0950*/  FFMA R8, R19, R19.reuse, R8 ;  /* 0x0000001313087223 */ /* 0x084fe20000000008 */
[----:B------:R-:W-:-:S03]  /*0960*/  FFMA R13, R4, R19, R13 ;  /* 0x00000013040d7223 */ /* 0x000fc6000000000d */
[-C--:B---3--:R-:W-:Y:S01]  /*0970*/  FFMA R8, R21, R21.reuse, R8 ;  /* 0x0000001515087223 */ /* 0x088fe20000000008 */
[C---:B-----5:R-:W-:Y:S01]  /*0980*/  FFMA R15, R2.reuse, R2, R15 ;  /* 0x00000002020f7223 */ /* 0x060fe2000000000f */
[----:B------:R-:W-:-:S07]  /*0990*/  FFMA R13, R2, R21, R13 ;  /* 0x00000015020d7223 */ /* 0x000fce000000000d */
.L_x_4:
[----:B------:R-:W-:Y:S05]  /*09a0*/  BRA.U UP1, `(.L_x_0) ;  /* 0x00000001012c7547 */ /* 0x000fea000b800000 */
[----:B------:R-:W1:Y:S01]  /*09b0*/  LDC.64 R2, c[0x0][0x388] ;  /* 0x0000e200ff027b82 */ /* 0x000e620000000a00 */
[----:B------:R-:W-:Y:S02]  /*09c0*/  IADD3 R17, PT, PT, R10, UR6, RZ ;  /* 0x000000060a117c10 */ /* 0x000fe4000fffe0ff */
[----:B------:R-:W-:-:S05]  /*09d0*/  IADD3 R11, PT, PT, R11, R10, RZ ;  /* 0x0000000a0b0b7210 */ /* 0x000fca0007ffe0ff */
[----:B------:R-:W2:Y:S01]  /*09e0*/  LDC.64 R4, c[0x0][0x380] ;  /* 0x0000e000ff047b82 */ /* 0x000ea20000000a00 */
[----:B-1----:R-:W-:-:S06]  /*09f0*/  IMAD.WIDE.U32 R2, R17, 0x4, R2 ;  /* 0x0000000411027825 */ /* 0x002fcc00078e0002 */
[----:B0-----:R-:W3:Y:S01]  /*0a00*/  LDG.E R2, desc[UR14][R2.64] ;  /* 0x0000000e02027981 */ /* 0x001ee2000c1e1900 */
[----:B--2---:R-:W-:-:S06]  /*0a10*/  IMAD.WIDE R4, R11, 0x4, R4 ;  /* 0x000000040b047825 */ /* 0x004fcc00078e0204 */
[----:B------:R-:W2:Y:S01]  /*0a20*/  LDG.E R5, desc[UR14][R4.64] ;  /* 0x0000000e04057981 */ /* 0x000ea2000c1e1900 */
[C---:B---3--:R-:W-:Y:S01]  /*0a30*/  FFMA R15, R2.reuse, R2, R15 ;  /* 0x00000002020f7223 */ /* 0x048fe2000000000f */
[-C--:B--2---:R-:W-:Y:S01]  /*0a40*/  FFMA R13, R2, R5.reuse, R13 ;  /* 0x00000005020d7223 */ /* 0x084fe2000000000d */
[----:B------:R-:W-:-:S07]  /*0a50*/  FFMA R8, R5, R5, R8 ;  /* 0x0000000505087223 */ /* 0x000fce0000000008 */
.L_x_0:
[----:B------:R-:W-:Y:S01]  /*0a60*/  VIADD R2, R15, 0xf3000000 ;  /* 0xf30000000f027836 */ /* 0x000fe20000000000 */
[----:B------:R1:W2:Y:S04]  /*0a70*/  MUFU.RSQ R0, R15 ;  /* 0x0000000f00007308 */ /* 0x0002a80000001400 */
[----:B------:R-:W-:-:S13]  /*0a80*/  ISETP.GT.U32.AND P0, PT, R2, 0x727fffff, PT ;  /* 0x727fffff0200780c */ /* 0x000fda0003f04070 */
[----:B-12---:R-:W-:Y:S05]  /*0a90*/  @!P0 BRA `(.L_x_5) ;  /* 0x00000000001c8947 */ /* 0x006fea0003800000 */
[----:B------:R-:W-:Y:S01]  /*0aa0*/  BSSY.RECONVERGENT B0, `(.L_x_6) ;  /* 0x0000004000007945 */ /* 0x000fe20003800200 */
[----:B------:R-:W-:Y:S02]  /*0ab0*/  MOV R0, R15 ;  /* 0x0000000f00007202 */ /* 0x000fe40000000f00 */
[----:B------:R-:W-:-:S07]  /*0ac0*/  MOV R12, 0xae0 ;  /* 0x00000ae0000c7802 */ /* 0x000fce0000000f00 */
[----:B0-----:R-:W-:Y:S05]  /*0ad0*/  CALL.REL.NOINC `($__internal_0_$__cuda_sm20_sqrt_rn_f32_slowpath) ;  /* 0x0000000000cc7944 */ /* 0x001fea0003c00000 */
[----:B------:R-:W-:Y:S05]  /*0ae0*/  BSYNC.RECONVERGENT B0 ;  /* 0x0000000000007941 */ /* 0x000fea0003800200 */
.L_x_6:
[----:B------:R-:W-:Y:S01]  /*0af0*/  MOV R4, R0 ;  /* 0x0000000000047202 */ /* 0x000fe20000000f00 */
[----:B------:R-:W-:Y:S06]  /*0b00*/  BRA `(.L_x_7) ;  /* 0x0000000000107947 */ /* 0x000fec0003800000 */
.L_x_5:
[C---:B------:R-:W-:Y:S01]  /*0b10*/  FMUL.FTZ R4, R0.reuse, R15 ;  /* 0x0000000f00047220 */ /* 0x040fe20000410000 */
[----:B------:R-:W-:-:S03]  /*0b20*/  FMUL.FTZ R0, R0, 0.5 ;  /* 0x3f00000000007820 */ /* 0x000fc60000410000 */
[----:B------:R-:W-:-:S04]  /*0b30*/  FFMA R15, -R4, R4, R15 ;  /* 0x00000004040f7223 */ /* 0x000fc8000000010f */
[----:B------:R-:W-:-:S07]  /*0b40*/  FFMA R4, R15, R0, R4 ;  /* 0x000000000f047223 */ /* 0x000fce0000000004 */
.L_x_7:
[----:B------:R-:W-:Y:S01]  /*0b50*/  VIADD R0, R8, 0xf3000000 ;  /* 0xf300000008007836 */ /* 0x000fe20000000000 */
[----:B------:R1:W2:Y:S01]  /*0b60*/  MUFU.RSQ R5, R8 ;  /* 0x0000000800057308 */ /* 0x0002a20000001400 */
[----:B------:R-:W-:Y:S03]  /*0b70*/  BSSY.RECONVERGENT B0, `(.L_x_8) ;  /* 0x000000c000007945 */ /* 0x000fe60003800200 */
[----:B------:R-:W-:-:S13]  /*0b80*/  ISETP.GT.U32.AND P0, PT, R0, 0x727fffff, PT ;  /* 0x727fffff0000780c */ /* 0x000fda0003f04070 */
[----:B-12---:R-:W-:Y:S05]  /*0b90*/  @!P0 BRA `(.L_x_9) ;  /* 0x0000000000148947 */ /* 0x006fea0003800000 */
[----:B------:R-:W-:Y:S02]  /*0ba0*/  MOV R0, R8 ;  /* 0x0000000800007202 */ /* 0x000fe40000000f00 */
[----:B------:R-:W-:-:S07]  /*0bb0*/  MOV R12, 0xbd0 ;  /* 0x00000bd0000c7802 */ /* 0x000fce0000000f00 */
[----:B0-----:R-:W-:Y:S05]  /*0bc0*/  CALL.REL.NOINC `($__internal_0_$__cuda_sm20_sqrt_rn_f32_slowpath) ;  /* 0x0000000000907944 */ /* 0x001fea0003c00000 */
[----:B------:R-:W-:Y:S01]  /*0bd0*/  MOV R3, R0 ;  /* 0x0000000000037202 */ /* 0x000fe20000000f00 */
[----:B------:R-:W-:Y:S06]  /*0be0*/  BRA `(.L_x_10) ;  /* 0x0000000000107947 */ /* 0x000fec0003800000 */
.L_x_9:
[C---:B------:R-:W-:Y:S01]  /*0bf0*/  FMUL.FTZ R3, R5.reuse, R8 ;  /* 0x0000000805037220 */ /* 0x040fe20000410000 */
[----:B------:R-:W-:-:S03]  /*0c00*/  FMUL.FTZ R0, R5, 0.5 ;  /* 0x3f00000005007820 */ /* 0x000fc60000410000 */
[----:B------:R-:W-:-:S04]  /*0c10*/  FFMA R8, -R3, R3, R8 ;  /* 0x0000000303087223 */ /* 0x000fc80000000108 */
[----:B------:R-:W-:-:S07]  /*0c20*/  FFMA R3, R8, R0, R3 ;  /* 0x0000000008037223 */ /* 0x000fce0000000003 */
.L_x_10:
[----:B0-----:R-:W-:Y:S05]  /*0c30*/  BSYNC.RECONVERGENT B0 ;  /* 0x0000000000007941 */ /* 0x001fea0003800200 */
.L_x_8:
[----:B------:R-:W-:Y:S01]  /*0c40*/  FSETP.GT.AND P0, PT, R3, RZ, PT ;  /* 0x000000ff0300720b */ /* 0x000fe20003f04000 */
[----:B------:R-:W-:Y:S01]  /*0c50*/  BSSY.RECONVERGENT B0, `(.L_x_11) ;  /* 0x0000012000007945 */ /* 0x000fe20003800200 */
[----:B------:R-:W-:Y:S02]  /*0c60*/  IMAD.MOV.U32 R0, RZ, RZ, RZ ;  /* 0x000000ffff007224 */ /* 0x000fe400078e00ff */
[----:B------:R-:W-:-:S13]  /*0c70*/  FSETP.LEU.OR P0, PT, R4, RZ, !P0 ;  /* 0x000000ff0400720b */ /* 0x000fda000470b400 */
[----:B------:R-:W-:Y:S05]  /*0c80*/  @P0 BRA `(.L_x_12) ;  /* 0x0000000000380947 */ /* 0x000fea0003800000 */
[----:B------:R-:W-:Y:S01]  /*0c90*/  FMUL R8, R3, R4 ;  /* 0x0000000403087220 */ /* 0x000fe20000400000 */
[----:B------:R-:W-:Y:S03]  /*0ca0*/  BSSY.RECONVERGENT B1, `(.L_x_12) ;  /* 0x000000c000017945 */ /* 0x000fe60003800200 */
[----:B------:R-:W0:Y:S08]  /*0cb0*/  MUFU.RCP R0, R8 ;  /* 0x0000000800007308 */ /* 0x000e300000001000 */
[----:B------:R-:W1:Y:S01]  /*0cc0*/  FCHK P0, R13, R8 ;  /* 0x000000080d007302 */ /* 0x000e620000000000 */
[----:B0-----:R-:W-:-:S04]  /*0cd0*/  FFMA R3, -R8, R0, 1 ;  /* 0x3f80000008037423 */ /* 0x001fc80000000100 */
[----:B------:R-:W-:-:S04]  /*0ce0*/  FFMA R0, R0, R3, R0 ;  /* 0x0000000300007223 */ /* 0x000fc80000000000 */
[----:B------:R-:W-:-:S04]  /*0cf0*/  FFMA R2, R0, R13, RZ ;  /* 0x0000000d00027223 */ /* 0x000fc800000000ff */
[----:B------:R-:W-:-:S04]  /*0d00*/  FFMA R3, -R8, R2, R13 ;  /* 0x0000000208037223 */ /* 0x000fc8000000010d */
[----:B------:R-:W-:Y:S01]  /*0d10*/  FFMA R0, R0, R3, R2 ;  /* 0x0000000300007223 */ /* 0x000fe20000000002 */
[----:B-1----:R-:W-:Y:S06]  /*0d20*/  @!P0 BRA `(.L_x_13) ;  /* 0x00000000000c8947 */ /* 0x002fec0003800000 */
[----:B------:R-:W-:Y:S02]  /*0d30*/  MOV R3, R13 ;  /* 0x0000000d00037202 */ /* 0x000fe40000000f00 */
[----:B------:R-:W-:-:S07]  /*0d40*/  MOV R2, 0xd60 ;  /* 0x00000d6000027802 */ /* 0x000fce0000000f00 */
[----:B------:R-:W-:Y:S05]  /*0d50*/  CALL.REL.NOINC `($__internal_1_$__cuda_sm3x_div_rn_noftz_f32_slowpath) ;  /* 0x0000000000887944 */ /* 0x000fea0003c00000 */
.L_x_13:
[----:B------:R-:W-:Y:S05]  /*0d60*/  BSYNC.RECONVERGENT B1 ;  /* 0x0000000000017941 */ /* 0x000fea0003800200 */
.L_x_12:
[----:B------:R-:W-:Y:S05]  /*0d70*/  BSYNC.RECONVERGENT B0 ;  /* 0x0000000000007941 */ /* 0x000fea0003800200 */
.L_x_11:
[----:B------:R-:W0:Y:S01]  /*0d80*/  S2UR UR5, SR_CgaCtaId ;  /* 0x00000000000579c3 */ /* 0x000e220000008800 */
[----:B------:R-:W-:Y:S02]  /*0d90*/  UMOV UR4, 0x400 ;  /* 0x0000040000047882 */ /* 0x000fe40000000000 */
[----:B0-----:R-:W-:-:S06]  /*0da0*/  ULEA UR4, UR5, UR4, 0x18 ;  /* 0x0000000405047291 */ /* 0x001fcc000f8ec0ff */
[----:B------:R-:W-:-:S04]  /*0db0*/  LEA R6, R6, UR4, 0x2 ;  /* 0x0000000406067c11 */ /* 0x000fc8000f8e10ff */
[----:B------:R-:W-:Y:S01]  /*0dc0*/  LEA R2, R7, R6, 0x2 ;  /* 0x0000000607027211 */ /* 0x000fe200078e10ff */
[----:B------:R-:W-:Y:S04]  /*0dd0*/  STS [R6], R0 ;  /* 0x0000000006007388 */ /* 0x000fe80000000800 */
[----:B------:R-:W-:Y:S01]  /*0de0*/  STS [R2], R9 ;  /* 0x0000000902007388 */ /* 0x000fe20000000800 */
[----:B------:R-:W-:Y:S06]  /*0df0*/  BAR.SYNC.DEFER_BLOCKING 0x0 ;  /* 0x0000000000007b1d */ /* 0x000fec0000010000 */
[----:B------:R-:W-:Y:S05]  /*0e00*/  EXIT ;  /* 0x000000000000794d */ /* 0x000fea0003800000 */
        .weak           $__internal_0_$__cuda_sm20_sqrt_rn_f32_slowpath
        .type           $__internal_0_$__cuda_sm20_sqrt_rn_f32_slowpath,@function
        .size           $__internal_0_$__cuda_sm20_sqrt_rn_f32_slowpath,($__internal_1_$__cuda_sm3x_div_rn_noftz_f32_slowpath - $__internal_0_$__cuda_sm20_sqrt_rn_f32_slowpath)
$__internal_0_$__cuda_sm20_sqrt_rn_f32_slowpath:
[----:B------:R-:W-:-:S13]  /*0e10*/  LOP3.LUT P0, RZ, R0, 0x7fffffff, RZ, 0xc0, !PT ;  /* 0x7fffffff00ff7812 */ /* 0x000fda000780c0ff */
[----:B------:R-:W-:Y:S01]  /*0e20*/  @!P0 IMAD.MOV.U32 R2, RZ, RZ, R0 ;  /* 0x000000ffff028224 */ /* 0x000fe200078e0000 */
[----:B------:R-:W-:Y:S06]  /*0e30*/  @!P0 BRA `(.L_x_14) ;  /* 0x0000000000408947 */ /* 0x000fec0003800000 */
[----:B------:R-:W-:-:S13]  /*0e40*/  FSETP.GEU.FTZ.AND P0, PT, R0, RZ, PT ;  /* 0x000000ff0000720b */ /* 0x000fda0003f1e000 */
[----:B------:R-:W-:Y:S01]  /*0e50*/  @!P0 MOV R2, 0x7fffffff ;  /* 0x7fffffff00028802 */ /* 0x000fe20000000f00 */
[----:B------:R-:W-:Y:S06]  /*0e60*/  @!P0 BRA `(.L_x_14) ;  /* 0x0000000000348947 */ /* 0x000fec0003800000 */
[----:B------:R-:W-:-:S13]  /*0e70*/  FSETP.GTU.FTZ.AND P0, PT, |R0|, +INF , PT ;  /* 0x7f8000000000780b */ /* 0x000fda0003f1c200 */
[----:B------:R-:W-:Y:S01]  /*0e80*/  @P0 FADD.FTZ R2, R0, 1 ;  /* 0x3f80000000020421 */ /* 0x000fe20000010000 */
[----:B------:R-:W-:Y:S06]  /*0e90*/  @P0 BRA `(.L_x_14) ;  /* 0x0000000000280947 */ /* 0x000fec0003800000 */
[----:B------:R-:W-:-:S13]  /*0ea0*/  FSETP.NEU.FTZ.AND P0, PT, |R0|, +INF , PT ;  /* 0x7f8000000000780b */ /* 0x000fda0003f1d200 */
[----:B------:R-:W-:-:S04]  /*0eb0*/  @P0 FFMA R3, R0, 1.84467440737095516160e+19, RZ ;  /* 0x5f80000000030823 */ /* 0x000fc800000000ff */
[----:B------:R-:W0:Y:S02]  /*0ec0*/  @P0 MUFU.RSQ R2, R3 ;  /* 0x0000000300020308 */ /* 0x000e240000001400 */
[----:B0-----:R-:W-:Y:S01]  /*0ed0*/  @P0 FMUL.FTZ R10, R3, R2 ;  /* 0x00000002030a0220 */ /* 0x001fe20000410000 */
[----:B------:R-:W-:Y:S01]  /*0ee0*/  @P0 FMUL.FTZ R11, R2, 0.5 ;  /* 0x3f000000020b0820 */ /* 0x000fe20000410000 */
[----:B------:R-:W-:Y:S02]  /*0ef0*/  @!P0 MOV R2, R0 ;  /* 0x0000000000028202 */ /* 0x000fe40000000f00 */
[----:B------:R-:W-:-:S04]  /*0f00*/  @P0 FADD.FTZ R5, -R10, -RZ ;  /* 0x800000ff0a050221 */ /* 0x000fc80000010100 */
[----:B------:R-:W-:-:S04]  /*0f10*/  @P0 FFMA R5, R10, R5, R3 ;  /* 0x000000050a050223 */ /* 0x000fc80000000003 */
[----:B------:R-:W-:-:S04]  /*0f20*/  @P0 FFMA R5, R5, R11, R10 ;  /* 0x0000000b05050223 */ /* 0x000fc8000000000a */
[----:B------:R-:W-:-:S07]  /*0f30*/  @P0 FMUL.FTZ R2, R5, 2.3283064365386962891e-10 ;  /* 0x2f80000005020820 */ /* 0x000fce0000410000 */
.L_x_14:
[----:B------:R-:W-:Y:S02]  /*0f40*/  HFMA2 R3, -RZ, RZ, 0, 0 ;  /* 0x00000000ff037431 */ /* 0x000fe400000001ff */
[----:B------:R-:W-:Y:S01]  /*0f50*/  IMAD.MOV.U32 R0, RZ, RZ, R2 ;  /* 0x000000ffff007224 */ /* 0x000fe200078e0002 */
[----:B------:R-:W-:-:S04]  /*0f60*/  MOV R2, R12 ;  /* 0x0000000c00027202 */ /* 0x000fc80000000f00 */
[----:B------:R-:W-:Y:S05]  /*0f70*/  RET.REL.NODEC R2 `(_Z25findNearestNeighborCosinePfS_S_iii) ;  /* 0xfffffff002207950 */ /* 0x000fea0003c3ffff */
        .weak           $__internal_1_$__cuda_sm3x_div_rn_noftz_f32_slowpath
        .type           $__internal_1_$__cuda_sm3x_div_rn_noftz_f32_slowpath,@function
        .size           $__internal_1_$__cuda_sm3x_div_rn_noftz_f32_slowpath,(.L_x_28 - $__internal_1_$__cuda_sm3x_div_rn_noftz_f32_slowpath)
$__internal_1_$__cuda_sm3x_div_rn_noftz_f32_slowpath:
[----:B------:R-:W-:Y:S01]  /*0f80*/  SHF.R.U32.HI R4, RZ, 0x17, R8 ;  /* 0x00000017ff047819 */ /* 0x000fe20000011608 */
[----:B------:R-:W-:Y:S01]  /*0f90*/  BSSY.RECONVERGENT B2, `(.L_x_15) ;  /* 0x0000064000027945 */ /* 0x000fe20003800200 */
[----:B------:R-:W-:Y:S02]  /*0fa0*/  SHF.R.U32.HI R0, RZ, 0x17, R3 ;  /* 0x00000017ff007819 */ /* 0x000fe40000011603 */
[----:B------:R-:W-:Y:S02]  /*0fb0*/  LOP3.LUT R17, R4, 0xff, RZ, 0xc0, !PT ;  /* 0x000000ff04117812 */ /* 0x000fe400078ec0ff */
[----:B------:R-:W-:Y:S02]  /*0fc0*/  LOP3.LUT R10, R0, 0xff, RZ, 0xc0, !PT ;  /* 0x000000ff000a7812 */ /* 0x000fe400078ec0ff */
[----:B------:R-:W-:Y:S01]  /*0fd0*/  MOV R4, R8 ;  /* 0x0000000800047202 */ /* 0x000fe20000000f00 */
[----:B------:R-:W-:Y:S01]  /*0fe0*/  VIADD R12, R17, 0xffffffff ;  /* 0xffffffff110c7836 */ /* 0x000fe20000000000 */
[----:B------:R-:W-:-:S04]  /*0ff0*/  IADD3 R11, PT, PT, R10, -0x1, RZ ;  /* 0xffffffff0a0b7810 */ /* 0x000fc80007ffe0ff */
[----:B------:R-:W-:-:S04]  /*1000*/  ISETP.GT.U32.AND P0, PT, R12, 0xfd, PT ;  /* 0x000000fd0c00780c */ /* 0x000fc80003f04070 */
[----:B------:R-:W-:-:S13]  /*1010*/  ISETP.GT.U32.OR P0, PT, R11, 0xfd, P0 ;  /* 0x000000fd0b00780c */ /* 0x000fda0000704470 */
[----:B------:R-:W-:Y:S01]  /*1020*/  @!P0 IMAD.MOV.U32 R5, RZ, RZ, RZ ;  /* 0x000000ffff058224 */ /* 0x000fe200078e00ff */
[----:B------:R-:W-:Y:S06]  /*1030*/  @!P0 BRA `(.L_x_16) ;  /* 0x0000000000608947 */ /* 0x000fec0003800000 */
[----:B------:R-:W-:Y:S02]  /*1040*/  FSETP.GTU.FTZ.AND P0, PT, |R3|, +INF , PT ;  /* 0x7f8000000300780b */ /* 0x000fe40003f1c200 */
[----:B------:R-:W-:Y:S02]  /*1050*/  FSETP.GTU.FTZ.AND P1, PT, |R8|, +INF , PT ;  /* 0x7f8000000800780b */ /* 0x000fe40003f3c200 */
[----:B------:R-:W-:Y:S02]  /*1060*/  MOV R0, R8 ;  /* 0x0000000800007202 */ /* 0x000fe40000000f00 */
[----:B------:R-:W-:-:S13]  /*1070*/  PLOP3.LUT P0, PT, P0, P1, PT, 0xf8, 0x8f ;  /* 0x00000000008f781c */ /* 0x000fda0000703f70 */
[----:B------:R-:W-:Y:S05]  /*1080*/  @P0 BRA `(.L_x_17) ;  /* 0x00000004004c0947 */ /* 0x000fea0003800000 */
[----:B------:R-:W-:-:S13]  /*1090*/  LOP3.LUT P0, RZ, R4, 0x7fffffff, R3, 0xc8, !PT ;  /* 0x7fffffff04ff7812 */ /* 0x000fda000780c803 */
[----:B------:R-:W-:Y:S05]  /*10a0*/  @!P0 BRA `(.L_x_18) ;  /* 0x00000004003c8947 */ /* 0x000fea0003800000 */
[C---:B------:R-:W-:Y:S02]  /*10b0*/  FSETP.NEU.FTZ.AND P2, PT, |R3|.reuse, +INF , PT ;  /* 0x7f8000000300780b */ /* 0x040fe40003f5d200 */
[----:B------:R-:W-:Y:S02]  /*10c0*/  FSETP.NEU.FTZ.AND P1, PT, |R0|, +INF , PT ;  /* 0x7f8000000000780b */ /* 0x000fe40003f3d200 */
[----:B------:R-:W-:-:S11]  /*10d0*/  FSETP.NEU.FTZ.AND P0, PT, |R3|, +INF , PT ;  /* 0x7f8000000300780b */ /* 0x000fd60003f1d200 */
[----:B------:R-:W-:Y:S05]  /*10e0*/  @!P1 BRA !P2, `(.L_x_18) ;  /* 0x00000004002c9947 */ /* 0x000fea0005000000 */
[----:B------:R-:W-:-:S04]  /*10f0*/  LOP3.LUT P2, RZ, R3, 0x7fffffff, RZ, 0xc0, !PT ;  /* 0x7fffffff03ff7812 */ /* 0x000fc8000784c0ff */
[----:B------:R-:W-:-:S13]  /*1100*/  PLOP3.LUT P1, PT, P1, P2, PT, 0x2f, 0xf2 ;  /* 0x0000000000f2781c */ /* 0x000fda0000f24577 */
[----:B------:R-:W-:Y:S05]  /*1110*/  @P1 BRA `(.L_x_19) ;  /* 0x0000000400181947 */ /* 0x000fea0003800000 */
[----:B------:R-:W-:-:S04]  /*1120*/  LOP3.LUT P1, RZ, R4, 0x7fffffff, RZ, 0xc0, !PT ;  /* 0x7fffffff04ff7812 */ /* 0x000fc8000782c0ff */
[----:B------:R-:W-:-:S13]  /*1130*/  PLOP3.LUT P0, PT, P0, P1, PT, 0x2f, 0xf2 ;  /* 0x0000000000f2781c */ /* 0x000fda0000702577 */
[----:B------:R-:W-:Y:S05]  /*1140*/  @P0 BRA `(.L_x_20) ;  /* 0x0000000400000947 */ /* 0x000fea0003800000 */
[----:B------:R-:W-:Y:S02]  /*1150*/  ISETP.GE.AND P0, PT, R11, RZ, PT ;  /* 0x000000ff0b00720c */ /* 0x000fe40003f06270 */
[----:B------:R-:W-:-:S11]  /*1160*/  ISETP.GE.AND P1, PT, R12, RZ, PT ;  /* 0x000000ff0c00720c */ /* 0x000fd60003f26270 */
[----:B------:R-:W-:Y:S01]  /*1170*/  @P0 MOV R5, RZ ;  /* 0x000000ff00050202 */ /* 0x000fe20000000f00 */
[----:B------:R-:W-:Y:S02]  /*1180*/  @!P0 IMAD.MOV.U32 R5, RZ, RZ, -0x40 ;  /* 0xffffffc0ff058424 */ /* 0x000fe400078e00ff */
[----:B------:R-:W-:Y:S01]  /*1190*/  @!P0 FFMA R3, R3, 1.84467440737095516160e+19, RZ ;  /* 0x5f80000003038823 */ /* 0x000fe200000000ff */
[----:B------:R-:W-:Y:S02]  /*11a0*/  @!P1 FFMA R4, R0, 1.84467440737095516160e+19, RZ ;  /* 0x5f80000000049823 */ /* 0x000fe400000000ff */
[----:B------:R-:W-:-:S07]  /*11b0*/  @!P1 IADD3 R5, PT, PT, R5, 0x40, RZ ;  /* 0x0000004005059810 */ /* 0x000fce0007ffe0ff */
.L_x_16:
[----:B------:R-:W-:Y:S01]  /*11c0*/  LEA R11, R17, 0xc0800000, 0x17 ;  /* 0xc0800000110b7811 */ /* 0x000fe200078eb8ff */
[----:B------:R-:W-:Y:S03]  /*11d0*/  BSSY.RECONVERGENT B3, `(.L_x_21) ;  /* 0x0000036000037945 */ /* 0x000fe60003800200 */
[----:B------:R-:W-:Y:S02]  /*11e0*/  IADD3 R11, PT, PT, -R11, R4, RZ ;  /* 0x000000040b0b7210 */ /* 0x000fe40007ffe1ff */
[----:B------:R-:W-:Y:S02]  /*11f0*/  IADD3 R4, PT, PT, R10, -0x7f, RZ ;  /* 0xffffff810a047810 */ /* 0x000fe40007ffe0ff */
[----:B------:R-:W0:Y:S01]  /*1200*/  MUFU.RCP R8, R11 ;  /* 0x0000000b00087308 */ /* 0x000e220000001000 */
[----:B------:R-:W-:Y:S02]  /*1210*/  FADD.FTZ R13, -R11, -RZ ;  /* 0x800000ff0b0d7221 */ /* 0x000fe40000010100 */
[C---:B------:R-:W-:Y:S01]  /*1220*/  IMAD R0, R4.reuse, -0x800000, R3 ;  /* 0xff80000004007824 */ /* 0x040fe200078e0203 */
[----:B------:R-:W-:-:S05]  /*1230*/  IADD3 R4, PT, PT, R4, 0x7f, -R17 ;  /* 0x0000007f04047810 */ /* 0x000fca0007ffe811 */
[----:B------:R-:W-:Y:S02]  /*1240*/  IMAD.IADD R4, R4, 0x1, R5 ;  /* 0x0000000104047824 */ /* 0x000fe400078e0205 */
[----:B0-----:R-:W-:-:S04]  /*1250*/  FFMA R15, R8, R13, 1 ;  /* 0x3f800000080f7423 */ /* 0x001fc8000000000d */
[----:B------:R-:W-:-:S04]  /*1260*/  FFMA R10, R8, R15, R8 ;  /* 0x0000000f080a7223 */ /* 0x000fc80000000008 */
[----:B------:R-:W-:-:S04]  /*1270*/  FFMA R3, R0, R10, RZ ;  /* 0x0000000a00037223 */ /* 0x000fc800000000ff */
[----:B------:R-:W-:-:S04]  /*1280*/  FFMA R8, R13, R3, R0 ;  /* 0x000000030d087223 */ /* 0x000fc80000000000 */
[----:B------:R-:W-:-:S04]  /*1290*/  FFMA R15, R10, R8, R3 ;  /* 0x000000080a0f7223 */ /* 0x000fc80000000003 */
[----:B------:R-:W-:-:S04]  /*12a0*/  FFMA R8, R13, R15, R0 ;  /* 0x0000000f0d087223 */ /* 0x000fc80000000000 */
[----:B------:R-:W-:-:S05]  /*12b0*/  FFMA R0, R10, R8, R15 ;  /* 0x000000080a007223 */ /* 0x000fca000000000f */
[----:B------:R-:W-:-:S04]  /*12c0*/  SHF.R.U32.HI R3, RZ, 0x17, R0 ;  /* 0x00000017ff037819 */ /* 0x000fc80000011600 */
[----:B------:R-:W-:-:S04]  /*12d0*/  LOP3.LUT R3, R3, 0xff, RZ, 0xc0, !PT ;  /* 0x000000ff03037812 */ /* 0x000fc800078ec0ff */
[----:B------:R-:W-:-:S04]  /*12e0*/  IADD3 R11, PT, PT, R3, R4, RZ ;  /* 0x00000004030b7210 */ /* 0x000fc80007ffe0ff */
[----:B------:R-:W-:-:S04]  /*12f0*/  IADD3 R3, PT, PT, R11, -0x1, RZ ;  /* 0xffffffff0b037810 */ /* 0x000fc80007ffe0ff */
[----:B------:R-:W-:-:S13]  /*1300*/  ISETP.GE.U32.AND P0, PT, R3, 0xfe, PT ;  /* 0x000000fe0300780c */ /* 0x000fda0003f06070 */
[----:B------:R-:W-:Y:S05]  /*1310*/  @!P0 BRA `(.L_x_22) ;  /* 0x0000000000808947 */ /* 0x000fea0003800000 */
[----:B------:R-:W-:-:S13]  /*1320*/  ISETP.GT.AND P0, PT, R11, 0xfe, PT ;  /* 0x000000fe0b00780c */ /* 0x000fda0003f04270 */
[----:B------:R-:W-:Y:S05]  /*1330*/  @P0 BRA `(.L_x_23) ;  /* 0x00000000006c0947 */ /* 0x000fea0003800000 */
[----:B------:R-:W-:-:S13]  /*1340*/  ISETP.GE.AND P0, PT, R11, 0x1, PT ;  /* 0x000000010b00780c */ /* 0x000fda0003f06270 */
[----:B------:R-:W-:Y:S05]  /*1350*/  @P0 BRA `(.L_x_24) ;  /* 0x0000000000740947 */ /* 0x000fea0003800000 */
[----:B------:R-:W-:Y:S02]  /*1360*/  ISETP.GE.AND P0, PT, R11, -0x18, PT ;  /* 0xffffffe80b00780c */ /* 0x000fe40003f06270 */
[----:B------:R-:W-:-:S11]  /*1370*/  LOP3.LUT R0, R0, 0x80000000, RZ, 0xc0, !PT ;  /* 0x8000000000007812 */ /* 0x000fd600078ec0ff */
[----:B------:R-:W-:Y:S05]  /*1380*/  @!P0 BRA `(.L_x_24) ;  /* 0x0000000000688947 */ /* 0x000fea0003800000 */
[CCC-:B------:R-:W-:Y:S01]  /*1390*/  FFMA.RZ R3, R10.reuse, R8.reuse, R15.reuse ;  /* 0x000000080a037223 */ /* 0x1c0fe2000000c00f */
[CCC-:B------:R-:W-:Y:S01]  /*13a0*/  FFMA.RM R4, R10.reuse, R8.reuse, R15.reuse ;  /* 0x000000080a047223 */ /* 0x1c0fe2000000400f */
[C---:B------:R-:W-:Y:S02]  /*13b0*/  ISETP.NE.AND P2, PT, R11.reuse, RZ, PT ;  /* 0x000000ff0b00720c */ /* 0x040fe40003f45270 */
[----:B------:R-:W-:Y:S02]  /*13c0*/  ISETP.NE.AND P1, PT, R11, RZ, PT ;  /* 0x000000ff0b00720c */ /* 0x000fe40003f25270 */
[----:B------:R-:W-:Y:S01]  /*13d0*/  LOP3.LUT R5, R3, 0x7fffff, RZ, 0xc0, !PT ;  /* 0x007fffff03057812 */ /* 0x000fe200078ec0ff */
[----:B------:R-:W-:Y:S01]  /*13e0*/  FFMA.RP R3, R10, R8, R15 ;  /* 0x000000080a037223 */ /* 0x000fe2000000800f */
[----:B------:R-:W-:Y:S01]  /*13f0*/  IADD3 R8, PT, PT, R11, 0x20, RZ ;  /* 0x000000200b087810 */ /* 0x000fe20007ffe0ff */
[----:B------:R-:W-:Y:S01]  /*1400*/  IMAD.MOV R10, RZ, RZ, -R11 ;  /* 0x000000ffff0a7224 */ /* 0x000fe200078e0a0b */
[----:B------:R-:W-:-:S02]  /*1410*/  LOP3.LUT R5, R5, 0x800000, RZ, 0xfc, !PT ;  /* 0x0080000005057812 */ /* 0x000fc400078efcff */
[----:B------:R-:W-:Y:S02]  /*1420*/  FSETP.NEU.FTZ.AND P0, PT, R3, R4, PT ;  /* 0x000000040300720b */ /* 0x000fe40003f1d000 */
[----:B------:R-:W-:Y:S02]  /*1430*/  SHF.L.U32 R8, R5, R8, RZ ;  /* 0x0000000805087219 */ /* 0x000fe400000006ff */
[----:B------:R-:W-:Y:S02]  /*1440*/  SEL R4, R10, RZ, P2 ;  /* 0x000000ff0a047207 */ /* 0x000fe40001000000 */
[----:B------:R-:W-:Y:S02]  /*1450*/  ISETP.NE.AND P1, PT, R8, RZ, P1 ;  /* 0x000000ff0800720c */ /* 0x000fe40000f25270 */
[----:B------:R-:W-:Y:S02]  /*1460*/  SHF.R.U32.HI R4, RZ, R4, R5 ;  /* 0x00000004ff047219 */ /* 0x000fe40000011605 */
[----:B------:R-:W-:-:S02]  /*1470*/  PLOP3.LUT P0, PT, P0, P1, PT, 0xf8, 0x8f ;  /* 0x00000000008f781c */ /* 0x000fc40000703f70 */
[----:B------:R-:W-:Y:S02]  /*1480*/  SHF.R.U32.HI R8, RZ, 0x1, R4 ;  /* 0x00000001ff087819 */ /* 0x000fe40000011604 */
[----:B------:R-:W-:-:S04]  /*1490*/  SEL R3, RZ, 0x1, !P0 ;  /* 0x00000001ff037807 */ /* 0x000fc80004000000 */
[----:B------:R-:W-:-:S04]  /*14a0*/  LOP3.LUT R3, R3, 0x1, R8, 0xf8, !PT ;  /* 0x0000000103037812 */ /* 0x000fc800078ef808 */
[----:B------:R-:W-:-:S04]  /*14b0*/  LOP3.LUT R3, R3, R4, RZ, 0xc0, !PT ;  /* 0x0000000403037212 */ /* 0x000fc800078ec0ff */
[----:B------:R-:W-:-:S04]  /*14c0*/  IADD3 R3, PT, PT, R8, R3, RZ ;  /* 0x0000000308037210 */ /* 0x000fc80007ffe0ff */
[----:B------:R-:W-:Y:S01]  /*14d0*/  LOP3.LUT R0, R3, R0, RZ, 0xfc, !PT ;  /* 0x0000000003007212 */ /* 0x000fe200078efcff */
[----:B------:R-:W-:Y:S06]  /*14e0*/  BRA `(.L_x_24) ;  /* 0x0000000000107947 */ /* 0x000fec0003800000 */
.L_x_23:
[----:B------:R-:W-:-:S04]  /*14f0*/  LOP3.LUT R0, R0, 0x80000000, RZ, 0xc0, !PT ;  /* 0x8000000000007812 */ /* 0x000fc800078ec0ff */
[----:B------:R-:W-:Y:S01]  /*1500*/  LOP3.LUT R0, R0, 0x7f800000, RZ, 0xfc, !PT ;  /* 0x7f80000000007812 */ /* 0x000fe200078efcff */
[----:B------:R-:W-:Y:S06]  /*1510*/  BRA `(.L_x_24) ;  /* 0x0000000000047947 */ /* 0x000fec0003800000 */
.L_x_22:
[----:B------:R-:W-:-:S07]  /*1520*/  LEA R0, R4, R0, 0x17 ;  /* 0x0000000004007211 */ /* 0x000fce00078eb8ff */
.L_x_24:
[----:B------:R-:W-:Y:S05]  /*1530*/  BSYNC.RECONVERGENT B3 ;  /* 0x0000000000037941 */ /* 0x000fea0003800200 */
.L_x_21:
[----:B------:R-:W-:Y:S05]  /*1540*/  BRA `(.L_x_25) ;  /* 0x0000000000207947 */ /* 0x000fea0003800000 */
.L_x_20:
[----:B------:R-:W-:-:S04]  /*1550*/  LOP3.LUT R0, R4, 0x80000000, R3, 0x48, !PT ;  /* 0x8000000004007812 */ /* 0x000fc800078e4803 */
[----:B------:R-:W-:Y:S01]  /*1560*/  LOP3.LUT R0, R0, 0x7f800000, RZ, 0xfc, !PT ;  /* 0x7f80000000007812 */ /* 0x000fe200078efcff */
[----:B------:R-:W-:Y:S06]  /*1570*/  BRA `(.L_x_25) ;  /* 0x0000000000147947 */ /* 0x000fec0003800000 */
.L_x_19:
[----:B------:R-:W-:Y:S01]  /*1580*/  LOP3.LUT R0, R4, 0x80000000, R3, 0x48, !PT ;  /* 0x8000000004007812 */ /* 0x000fe200078e4803 */
[----:B------:R-:W-:Y:S06]  /*1590*/  BRA `(.L_x_25) ;  /* 0x00000000000c7947 */ /* 0x000fec0003800000 */
.L_x_18:
[----:B------:R-:W0:Y:S01]  /*15a0*/  MUFU.RSQ R0, -QNAN ;  /* 0xffc0000000007908 */ /* 0x000e220000001400 */
[----:B------:R-:W-:Y:S05]  /*15b0*/  BRA `(.L_x_25) ;  /* 0x0000000000047947 */ /* 0x000fea0003800000 */
.L_x_17:
[----:B------:R-:W-:-:S07]  /*15c0*/  FADD.FTZ R0, R3, R0 ;  /* 0x0000000003007221 */ /* 0x000fce0000010000 */
.L_x_25:
[----:B------:R-:W-:Y:S05]  /*15d0*/  BSYNC.RECONVERGENT B2 ;  /* 0x0000000000027941 */ /* 0x000fea0003800200 */
.L_x_15:
[----:B------:R-:W-:-:S04]  /*15e0*/  HFMA2 R3, -RZ, RZ, 0, 0 ;  /* 0x00000000ff037431 */ /* 0x000fc800000001ff */
[----:B0-----:R-:W-:Y:S05]  /*15f0*/  RET.REL.NODEC R2 `(_Z25findNearestNeighborCosinePfS_S_iii) ;  /* 0xffffffe802807950 */ /* 0x001fea0003c3ffff */
.L_x_26:
[----:B------:R-:W-:-:S00]  /*1600*/  BRA `(.L_x_26) ;  /* 0xfffffffc00fc7947 */ /* 0x000fc0000383ffff */
[----:B------:R-:W-:-:S00]  /*1610*/  NOP ;  /* 0x0000000000007918 */ /* 0x000fc00000000000 */
        /* <DEDUP_REMOVED lines=14> */
.L_x_28:


//--------------------- .nv.shared._Z25findNearestNeighborCosinePfS_S_iii --------------------------
	.section	.nv.shared._Z25findNearestNeighborCosinePfS_S_iii,"aw",@nobits
	.sectionflags	@""
	.align	16
	.zero		1024


//--------------------- .nv.shared.reserved.0     --------------------------
	.section	.nv.shared.reserved.0,"aw",@nobits
	.weak		__nv_reservedSMEM_offset_0_alias
	.size		__nv_reservedSMEM_offset_0_alias, 0, 64
	.other		__nv_reservedSMEM_offset_0_alias,@"STO_CUDA_RESERVED_SHARED STV_DEFAULT"
__nv_reservedSMEM_offset_0_alias:
	.zero		0
	.zero		64


//--------------------- .nv.constant0._Z25findNearestNeighborCosinePfS_S_iii --------------------------
	.section	.nv.constant0._Z25findNearestNeighborCosinePfS_S_iii,"a",@progbits
	.sectionflags	@""
	.align	4
.nv.constant0._Z25findNearestNeighborCosinePfS_S_iii:
	.zero		932


//--------------------- SYMBOLS --------------------------

	.type		.nv.reservedSmem.offset0,@object
	.size		.nv.reservedSmem.offset0,0x4
	.type		.nv.reservedSmem.cap,@object
	.size		.nv.reservedSmem.cap,0x4
